//
// Generated by NVIDIA NVVM Compiler
//
// Compiler Build ID: CL-36424714
// Cuda compilation tools, release 13.0, V13.0.88
// Based on NVVM 20.0.0
//

.version 9.0
.target sm_100
.address_size 64

	// .globl	_Z10estimatePIPiPKdS1_

.visible .entry _Z10estimatePIPiPKdS1_(
	.param .u64 .ptr .align 1 _Z10estimatePIPiPKdS1__param_0,
	.param .u64 .ptr .align 1 _Z10estimatePIPiPKdS1__param_1,
	.param .u64 .ptr .align 1 _Z10estimatePIPiPKdS1__param_2
)
{
	.reg .pred 	%p<2>;
	.reg .b32 	%r<6>;
	.reg .b64 	%rd<12>;
	.reg .b64 	%fd<5>;

	ld.param.u64 	%rd1, [_Z10estimatePIPiPKdS1__param_0];
	ld.param.u64 	%rd2, [_Z10estimatePIPiPKdS1__param_1];
	ld.param.u64 	%rd3, [_Z10estimatePIPiPKdS1__param_2];
	cvta.to.global.u64 	%rd4, %rd1;
	cvta.to.global.u64 	%rd5, %rd3;
	cvta.to.global.u64 	%rd6, %rd2;
	mov.u32 	%r1, %ctaid.x;
	mov.u32 	%r2, %ntid.x;
	mov.u32 	%r3, %tid.x;
	mad.lo.s32 	%r4, %r1, %r2, %r3;
	mul.wide.u32 	%rd7, %r4, 8;
	add.s64 	%rd8, %rd6, %rd7;
	ld.global.f64 	%fd1, [%rd8];
	add.s64 	%rd9, %rd5, %rd7;
	ld.global.f64 	%fd2, [%rd9];
	mul.f64 	%fd3, %fd2, %fd2;
	fma.rn.f64 	%fd4, %fd1, %fd1, %fd3;
	setp.le.f64 	%p1, %fd4, 0d3FF0000000000000;
	selp.u32 	%r5, 1, 0, %p1;
	mul.wide.u32 	%rd10, %r4, 4;
	add.s64 	%rd11, %rd4, %rd10;
	st.global.u32 	[%rd11], %r5;
	ret;

}


// ===== COMPILED SASS (sm_100) =====

	.target	sm_100

	.elftype	@"ET_EXEC"


//--------------------- .note.nv.tkinfo           --------------------------
	.section	.note.nv.tkinfo,"",@"SHT_NOTE"
	.sectionflags	@"SHF_NOTE_NV_TKINFO"
	.tkinfo
        /*0018*/ 	.word	0x00000002
        /*0030*/ 	.string	""
        /*0030*/ 	.string	"ptxas"
        /*0030*/ 	.string	"Cuda compilation tools, release 13.0, V13.0.88"
        /*0030*/ 	.string	"Build cuda_13.0.r13.0/compiler.36424714_0"
        /*0030*/ 	.string	"-arch sm_100 -m 64 "



//--------------------- .note.nv.cuinfo           --------------------------
	.section	.note.nv.cuinfo,"",@"SHT_NOTE"
	.sectionflags	@"SHF_NOTE_NV_CUINFO"
        /*0018*/ 	.short	0x0002
        /*001a*/ 	.short	0x0064
        /*001c*/ 	.short	0x0082
	.zero		2


//--------------------- .nv.info                  --------------------------
	.section	.nv.info,"",@"SHT_CUDA_INFO"
	.align	4


	//----- nvinfo : EIATTR_REGCOUNT
	.align		4
        /*0000*/ 	.byte	0x04, 0x2f
        /*0002*/ 	.short	(.L_1 - .L_0)
	.align		4
.L_0:
        /*0004*/ 	.word	index@(_Z10estimatePIPiPKdS1_)
        /*0008*/ 	.word	0x0000000e


	//----- nvinfo : EIATTR_FRAME_SIZE
	.align		4
.L_1:
        /*000c*/ 	.byte	0x04, 0x11
        /*000e*/ 	.short	(.L_3 - .L_2)
	.align		4
.L_2:
        /*0010*/ 	.word	index@(_Z10estimatePIPiPKdS1_)
        /*0014*/ 	.word	0x00000000


	//----- nvinfo : EIATTR_MIN_STACK_SIZE
	.align		4
.L_3:
        /*0018*/ 	.byte	0x04, 0x12
        /*001a*/ 	.short	(.L_5 - .L_4)
	.align		4
.L_4:
        /*001c*/ 	.word	index@(_Z10estimatePIPiPKdS1_)
        /*0020*/ 	.word	0x00000000
.L_5:


//--------------------- .nv.compat                --------------------------
	.section	.nv.compat,"",@"SHT_CUDA_COMPAT_INFO"
	.align	4
        /*0000*/ 	.byte	0x02, 0x09, 0x00, 0x00, 0x02, 0x02, 0x01, 0x00, 0x02, 0x05, 0x05, 0x00, 0x03, 0x07, 0x01, 0x01
        /*0010*/ 	.byte	0x02, 0x03, 0x00, 0x00, 0x02, 0x06, 0x01, 0x00, 0x04, 0x0b, 0x08, 0x00, 0x01, 0x00, 0x00, 0x00
        /*0020*/ 	.byte	0x00, 0x00, 0x00, 0x00


//--------------------- .nv.info._Z10estimatePIPiPKdS1_ --------------------------
	.section	.nv.info._Z10estimatePIPiPKdS1_,"",@"SHT_CUDA_INFO"
	.sectionflags	@""
	.align	4


	//----- nvinfo : EIATTR_CUDA_API_VERSION
	.align		4
        /*0000*/ 	.byte	0x04, 0x37
        /*0002*/ 	.short	(.L_7 - .L_6)
.L_6:
        /*0004*/ 	.word	0x00000082


	//----- nvinfo : EIATTR_KPARAM_INFO
	.align		4
.L_7:
        /*0008*/ 	.byte	0x04, 0x17
        /*000a*/ 	.short	(.L_9 - .L_8)
.L_8:
        /*000c*/ 	.word	0x00000000
        /*0010*/ 	.short	0x0002
        /*0012*/ 	.short	0x0010
        /*0014*/ 	.byte	0x00, 0xf5, 0x21, 0x00


	//----- nvinfo : EIATTR_KPARAM_INFO
	.align		4
.L_9:
        /*0018*/ 	.byte	0x04, 0x17
        /*001a*/ 	.short	(.L_11 - .L_10)
.L_10:
        /*001c*/ 	.word	0x00000000
        /*0020*/ 	.short	0x0001
        /*0022*/ 	.short	0x0008
        /*0024*/ 	.byte	0x00, 0xf5, 0x21, 0x00


	//----- nvinfo : EIATTR_KPARAM_INFO
	.align		4
.L_11:
        /*0028*/ 	.byte	0x04, 0x17
        /*002a*/ 	.short	(.L_13 - .L_12)
.L_12:
        /*002c*/ 	.word	0x00000000
        /*0030*/ 	.short	0x0000
        /*0032*/ 	.short	0x0000
        /*0034*/ 	.byte	0x00, 0xf5, 0x21, 0x00


	//----- nvinfo : EIATTR_SPARSE_MMA_MASK
	.align		4
.L_13:
        /*0038*/ 	.byte	0x03, 0x50
        /*003a*/ 	.short	0x0000


	//----- nvinfo : EIATTR_MAXREG_COUNT
	.align		4
        /*003c*/ 	.byte	0x03, 0x1b
        /*003e*/ 	.short	0x00ff


	//----- nvinfo : EIATTR_MERCURY_ISA_VERSION
	.align		4
        /*0040*/ 	.byte	0x03, 0x5f
        /*0042*/ 	.short	0x0101


	//----- nvinfo : EIATTR_VRC_CTA_INIT_COUNT
	.align		4
        /*0044*/ 	.byte	0x02, 0x4a
	.zero		1
	.zero		1


	//----- nvinfo : EIATTR_EXIT_INSTR_OFFSETS
	.align		4
        /*0048*/ 	.byte	0x04, 0x1c
        /*004a*/ 	.short	(.L_15 - .L_14)


	//   ....[0]....
.L_14:
        /*004c*/ 	.word	0x00000130


	//----- nvinfo : EIATTR_CBANK_PARAM_SIZE
	.align		4
.L_15:
        /*0050*/ 	.byte	0x03, 0x19
        /*0052*/ 	.short	0x0018


	//----- nvinfo : EIATTR_PARAM_CBANK
	.align		4
        /*0054*/ 	.byte	0x04, 0x0a
        /*0056*/ 	.short	(.L_17 - .L_16)
	.align		4
.L_16:
        /*0058*/ 	.word	index@(.nv.constant0._Z10estimatePIPiPKdS1_)
        /*005c*/ 	.short	0x0380
        /*005e*/ 	.short	0x0018


	//----- nvinfo : EIATTR_SW_WAR
	.align		4
.L_17:
        /*0060*/ 	.byte	0x04, 0x36
        /*0062*/ 	.short	(.L_19 - .L_18)
.L_18:
        /*0064*/ 	.word	0x00000008
.L_19:


//--------------------- .nv.callgraph             --------------------------
	.section	.nv.callgraph,"",@"SHT_CUDA_CALLGRAPH"
	.align	4
	.sectionentsize	8
	.align		4
        /*0000*/ 	.word	0x00000000
	.align		4
        /*0004*/ 	.word	0xffffffff
	.align		4
        /*0008*/ 	.word	0x00000000
	.align		4
        /*000c*/ 	.word	0xfffffffe
	.align		4
        /*0010*/ 	.word	0x00000000
	.align		4
        /*0014*/ 	.word	0xfffffffd
	.align		4
        /*0018*/ 	.word	0x00000000
	.align		4
        /*001c*/ 	.word	0xfffffffc


//--------------------- .text._Z10estimatePIPiPKdS1_ --------------------------
	.section	.text._Z10estimatePIPiPKdS1_,"ax",@progbits
	.align	128
        .global         _Z10estimatePIPiPKdS1_
        .type           _Z10estimatePIPiPKdS1_,@function
        .size           _Z10estimatePIPiPKdS1_,(.L_x_1 - _Z10estimatePIPiPKdS1_)
        .other          _Z10estimatePIPiPKdS1_,@"STO_CUDA_ENTRY STV_DEFAULT"
_Z10estimatePIPiPKdS1_:
.text._Z10estimatePIPiPKdS1_:
[----:B------:R-:W-:Y:S01]  /*0000*/  LDC R1, c[0x0][0x37c] ;  /* 0x0000df00ff017b82 */ /* 0x000fe20000000800 */
[----:B------:R-:W0:Y:S07]  /*0010*/  S2R R0, SR_TID.X ;  /* 0x0000000000007919 */ /* 0x000e2e0000002100 */
[----:B------:R-:W0:Y:S01]  /*0020*/  S2UR UR6, SR_CTAID.X ;  /* 0x00000000000679c3 */ /* 0x000e220000002500 */
[----:B------:R-:W1:Y:S07]  /*0030*/  LDCU.64 UR4, c[0x0][0x358] ;  /* 0x00006b00ff0477ac */ /* 0x000e6e0008000a00 */
[----:B------:R-:W0:Y:S08]  /*0040*/  LDC R11, c[0x0][0x360] ;  /* 0x0000d800ff0b7b82 */ /* 0x000e300000000800 */
[----:B------:R-:W2:Y:S08]  /*0050*/  LDC.64 R4, c[0x0][0x390] ;  /* 0x0000e400ff047b82 */ /* 0x000eb00000000a00 */
[----:B------:R-:W3:Y:S01]  /*0060*/  LDC.64 R2, c[0x0][0x388] ;  /* 0x0000e200ff027b82 */ /* 0x000ee20000000a00 */
[----:B0-----:R-:W-:-:S07]  /*0070*/  IMAD R11, R11, UR6, R0 ;  /* 0x000000060b0b7c24 */ /* 0x001fce000f8e0200 */
[----:B------:R-:W0:Y:S01]  /*0080*/  LDC.64 R8, c[0x0][0x380] ;  /* 0x0000e000ff087b82 */ /* 0x000e220000000a00 */
[----:B--2---:R-:W-:-:S06]  /*0090*/  IMAD.WIDE.U32 R4, R11, 0x8, R4 ;  /* 0x000000080b047825 */ /* 0x004fcc00078e0004 */
[----:B-1----:R-:W2:Y:S01]  /*00a0*/  LDG.E.64 R4, desc[UR4][R4.64] ;  /* 0x0000000404047981 */ /* 0x002ea2000c1e1b00 */
[----:B---3--:R-:W-:-:S06]  /*00b0*/  IMAD.WIDE.U32 R2, R11, 0x8, R2 ;  /* 0x000000080b027825 */ /* 0x008fcc00078e0002 */
[----:B------:R-:W3:Y:S01]  /*00c0*/  LDG.E.64 R2, desc[UR4][R2.64] ;  /* 0x0000000402027981 */ /* 0x000ee2000c1e1b00 */
[----:B--2---:R-:W-:-:S08]  /*00d0*/  DMUL R6, R4, R4 ;  /* 0x0000000404067228 */ /* 0x004fd00000000000 */
[----:B---3--:R-:W-:-:S08]  /*00e0*/  DFMA R6, R2, R2, R6 ;  /* 0x000000020206722b */ /* 0x008fd00000000006 */
[----:B------:R-:W-:Y:S01]  /*00f0*/  DSETP.GTU.AND P0, PT, R6, 1, PT ;  /* 0x3ff000000600742a */ /* 0x000fe20003f0c000 */
[----:B0-----:R-:W-:-:S05]  /*0100*/  IMAD.WIDE.U32 R6, R11, 0x4, R8 ;  /* 0x000000040b067825 */ /* 0x001fca00078e0008 */
[----:B------:R-:W-:-:S05]  /*0110*/  SEL R9, RZ, 0x1, P0 ;  /* 0x00000001ff097807 */ /* 0x000fca0000000000 */
[----:B------:R-:W-:Y:S01]  /*0120*/  STG.E desc[UR4][R6.64], R9 ;  /* 0x0000000906007986 */ /* 0x000fe2000c101904 */
[----:B------:R-:W-:Y:S05]  /*0130*/  EXIT ;  /* 0x000000000000794d */ /* 0x000fea0003800000 */
.L_x_0:
[----:B------:R-:W-:-:S00]  /*0140*/  BRA `(.L_x_0) ;  /* 0xfffffffc00fc7947 */ /* 0x000fc0000383ffff */
[----:B------:R-:W-:-:S00]  /*0150*/  NOP ;  /* 0x0000000000007918 */ /* 0x000fc00000000000 */
        /* <DEDUP_REMOVED lines=10> */
.L_x_1:


//--------------------- .nv.shared.reserved.0     --------------------------
	.section	.nv.shared.reserved.0,"aw",@nobits
	.weak		__nv_reservedSMEM_offset_0_alias
	.size		__nv_reservedSMEM_offset_0_alias, 0, 64
	.other		__nv_reservedSMEM_offset_0_alias,@"STO_CUDA_RESERVED_SHARED STV_DEFAULT"
__nv_reservedSMEM_offset_0_alias:
	.zero		0
	.zero		64


//--------------------- .nv.constant0._Z10estimatePIPiPKdS1_ --------------------------
	.section	.nv.constant0._Z10estimatePIPiPKdS1_,"a",@progbits
	.sectionflags	@""
	.align	4
.nv.constant0._Z10estimatePIPiPKdS1_:
	.zero		920


//--------------------- SYMBOLS --------------------------

	.type		.nv.reservedSmem.offset0,@object
	.size		.nv.reservedSmem.offset0,0x4
